	.headerflags	@"EF_CUDA_TEXMODE_UNIFIED EF_CUDA_64BIT_ADDRESS EF_CUDA_ACCELERATORS EF_CUDA_SM90 EF_CUDA_VIRTUAL_SM(EF_CUDA_SM90)"
	.elftype	@"ET_EXEC"


//--------------------- .nv.info                  --------------------------
	.section	.nv.info,"",@"SHT_CUDA_INFO"
	.align	4


	//----- nvinfo : EIATTR_REGCOUNT
	.align		4
        /*0000*/ 	.byte	0x04, 0x2f
        /*0002*/ 	.short	(.L_3 - .L_2)
	.align		4
.L_2:
        /*0004*/ 	.word	index@(triton_poi_fused__native_batch_norm_legit_no_training_leaky_relu_37)
        /*0008*/ 	.word	0x00000010


	//----- nvinfo : EIATTR_MIN_STACK_SIZE
	.align		4
.L_3:
        /*000c*/ 	.byte	0x04, 0x12
        /*000e*/ 	.short	(.L_5 - .L_4)
	.align		4
.L_4:
        /*0010*/ 	.word	index@(triton_poi_fused__native_batch_norm_legit_no_training_leaky_relu_37)
        /*0014*/ 	.word	0x00000000


	//----- nvinfo : EIATTR_FRAME_SIZE
	.align		4
.L_5:
        /*0018*/ 	.byte	0x04, 0x11
        /*001a*/ 	.short	(.L_7 - .L_6)
	.align		4
.L_6:
        /*001c*/ 	.word	index@(triton_poi_fused__native_batch_norm_legit_no_training_leaky_relu_37)
        /*0020*/ 	.word	0x00000000


	//----- nvinfo : EIATTR_MIN_STACK_SIZE
	.align		4
.L_7:
        /*0024*/ 	.byte	0x04, 0x12
        /*0026*/ 	.short	(.L_9 - .L_8)
	.align		4
.L_8:
        /*0028*/ 	.word	index@(triton_poi_fused__native_batch_norm_legit_no_training_leaky_relu_37)
        /*002c*/ 	.word	0x00000000
.L_9:


//--------------------- .nv.info.triton_poi_fused__native_batch_norm_legit_no_training_leaky_relu_37 --------------------------
	.section	.nv.info.triton_poi_fused__native_batch_norm_legit_no_training_leaky_relu_37,"",@"SHT_CUDA_INFO"
	.sectionflags	@""
	.align	4


	//----- nvinfo : EIATTR_CUDA_API_VERSION
	.align		4
        /*0000*/ 	.byte	0x04, 0x37
        /*0002*/ 	.short	(.L_11 - .L_10)
.L_10:
        /*0004*/ 	.word	0x0000007c


	//----- nvinfo : EIATTR_KPARAM_INFO
	.align		4
.L_11:
        /*0008*/ 	.byte	0x04, 0x17
        /*000a*/ 	.short	(.L_13 - .L_12)
.L_12:
        /*000c*/ 	.word	0x00000000
        /*0010*/ 	.short	0x0006
        /*0012*/ 	.short	0x0030
        /*0014*/ 	.byte	0x00, 0xf0, 0x11, 0x00


	//----- nvinfo : EIATTR_KPARAM_INFO
	.align		4
.L_13:
        /*0018*/ 	.byte	0x04, 0x17
        /*001a*/ 	.short	(.L_15 - .L_14)
.L_14:
        /*001c*/ 	.word	0x00000000
        /*0020*/ 	.short	0x0005
        /*0022*/ 	.short	0x0028
        /*0024*/ 	.byte	0x00, 0xf4, 0x21, 0x00


	//----- nvinfo : EIATTR_KPARAM_INFO
	.align		4
.L_15:
        /*0028*/ 	.byte	0x04, 0x17
        /*002a*/ 	.short	(.L_17 - .L_16)
.L_16:
        /*002c*/ 	.word	0x00000000
        /*0030*/ 	.short	0x0004
        /*0032*/ 	.short	0x0020
        /*0034*/ 	.byte	0x00, 0xf4, 0x21, 0x00


	//----- nvinfo : EIATTR_KPARAM_INFO
	.align		4
.L_17:
        /*0038*/ 	.byte	0x04, 0x17
        /*003a*/ 	.short	(.L_19 - .L_18)
.L_18:
        /*003c*/ 	.word	0x00000000
        /*0040*/ 	.short	0x0003
        /*0042*/ 	.short	0x0018
        /*0044*/ 	.byte	0x00, 0xf4, 0x21, 0x00


	//----- nvinfo : EIATTR_KPARAM_INFO
	.align		4
.L_19:
        /*0048*/ 	.byte	0x04, 0x17
        /*004a*/ 	.short	(.L_21 - .L_20)
.L_20:
        /*004c*/ 	.word	0x00000000
        /*0050*/ 	.short	0x0002
        /*0052*/ 	.short	0x0010
        /*0054*/ 	.byte	0x00, 0xf4, 0x21, 0x00


	//----- nvinfo : EIATTR_KPARAM_INFO
	.align		4
.L_21:
        /*0058*/ 	.byte	0x04, 0x17
        /*005a*/ 	.short	(.L_23 - .L_22)
.L_22:
        /*005c*/ 	.word	0x00000000
        /*0060*/ 	.short	0x0001
        /*0062*/ 	.short	0x0008
        /*0064*/ 	.byte	0x00, 0xf4, 0x21, 0x00


	//----- nvinfo : EIATTR_KPARAM_INFO
	.align		4
.L_23:
        /*0068*/ 	.byte	0x04, 0x17
        /*006a*/ 	.short	(.L_25 - .L_24)
.L_24:
        /*006c*/ 	.word	0x00000000
        /*0070*/ 	.short	0x0000
        /*0072*/ 	.short	0x0000
        /*0074*/ 	.byte	0x00, 0xf4, 0x21, 0x00


	//----- nvinfo : EIATTR_SPARSE_MMA_MASK
	.align		4
.L_25:
        /*0078*/ 	.byte	0x03, 0x50
        /*007a*/ 	.short	0x0000


	//----- nvinfo : EIATTR_MAXREG_COUNT
	.align		4
        /*007c*/ 	.byte	0x03, 0x1b
        /*007e*/ 	.short	0x00ff


	//----- nvinfo : EIATTR_EXIT_INSTR_OFFSETS
	.align		4
        /*0080*/ 	.byte	0x04, 0x1c
        /*0082*/ 	.short	(.L_27 - .L_26)


	//   ....[0]....
.L_26:
        /*0084*/ 	.word	0x000002d0


	//----- nvinfo : EIATTR_REQNTID
	.align		4
.L_27:
        /*0088*/ 	.byte	0x04, 0x10
        /*008a*/ 	.short	(.L_29 - .L_28)
.L_28:
        /*008c*/ 	.word	0x00000080
        /*0090*/ 	.word	0x00000001
        /*0094*/ 	.word	0x00000001


	//----- nvinfo : EIATTR_CBANK_PARAM_SIZE
	.align		4
.L_29:
        /*0098*/ 	.byte	0x03, 0x19
        /*009a*/ 	.short	0x0034


	//----- nvinfo : EIATTR_PARAM_CBANK
	.align		4
        /*009c*/ 	.byte	0x04, 0x0a
        /*009e*/ 	.short	(.L_31 - .L_30)
	.align		4
.L_30:
        /*00a0*/ 	.word	index@(.nv.constant0.triton_poi_fused__native_batch_norm_legit_no_training_leaky_relu_37)
        /*00a4*/ 	.short	0x0210
        /*00a6*/ 	.short	0x0034


	//----- nvinfo : EIATTR_SW_WAR
	.align		4
.L_31:
        /*00a8*/ 	.byte	0x04, 0x36
        /*00aa*/ 	.short	(.L_33 - .L_32)
.L_32:
        /*00ac*/ 	.word	0x00000008
.L_33:


//--------------------- .nv.callgraph             --------------------------
	.section	.nv.callgraph,"",@"SHT_CUDA_CALLGRAPH"
	.align	4
	.sectionentsize	8
	.align		4
        /*0000*/ 	.word	0x00000000
	.align		4
        /*0004*/ 	.word	0xffffffff
	.align		4
        /*0008*/ 	.word	0x00000000
	.align		4
        /*000c*/ 	.word	0xfffffffe
	.align		4
        /*0010*/ 	.word	0x00000000
	.align		4
        /*0014*/ 	.word	0xfffffffd
	.align		4
        /*0018*/ 	.word	0x00000000
	.align		4
        /*001c*/ 	.word	0xfffffffc


//--------------------- .nv.constant4             --------------------------
	.section	.nv.constant4,"a",@progbits
	.align	8
	.align		8
.nv.constant4:
        /*0000*/ 	.dword	_$_str
	.align		8
        /*0008*/ 	.dword	_$_str_$_2


//--------------------- .text.triton_poi_fused__native_batch_norm_legit_no_training_leaky_relu_37 --------------------------
	.section	.text.triton_poi_fused__native_batch_norm_legit_no_training_leaky_relu_37,"ax",@progbits
	.align	128
        .global         triton_poi_fused__native_batch_norm_legit_no_training_leaky_relu_37
        .type           triton_poi_fused__native_batch_norm_legit_no_training_leaky_relu_37,@function
        .size           triton_poi_fused__native_batch_norm_legit_no_training_leaky_relu_37,(.L_x_1 - triton_poi_fused__native_batch_norm_legit_no_training_leaky_relu_37)
        .other          triton_poi_fused__native_batch_norm_legit_no_training_leaky_relu_37,@"STO_CUDA_ENTRY STV_DEFAULT"
triton_poi_fused__native_batch_norm_legit_no_training_leaky_relu_37:
.text.triton_poi_fused__native_batch_norm_legit_no_training_leaky_relu_37:
[----:B------:R-:W-:Y:S01]  /*0000*/  LDC R1, c[0x0][0x28] ;  /* 0x00000a00ff017b82 */ /* 0x000fe20000000800 */
[----:B------:R-:W1:Y:S07]  /*0010*/  S2R R0, SR_TID.X ;  /* 0x0000000000007919 */ /* 0x000e6e0000002100 */
[----:B------:R-:W2:Y:S01]  /*0020*/  LDC.64 R6, c[0x0][0x228] ;  /* 0x00008a00ff067b82 */ /* 0x000ea20000000a00 */
[----:B------:R-:W-:Y:S01]  /*0030*/  ULDC.64 UR4, c[0x0][0x208] ;  /* 0x0000820000047ab9 */ /* 0x000fe20000000a00 */
[----:B------:R-:W3:Y:S06]  /*0040*/  S2R R3, SR_CTAID.X ;  /* 0x0000000000037919 */ /* 0x000eec0000002500 */
[----:B------:R-:W4:Y:S08]  /*0050*/  LDC.64 R4, c[0x0][0x220] ;  /* 0x00008800ff047b82 */ /* 0x000f300000000a00 */
[----:B------:R-:W5:Y:S08]  /*0060*/  LDC.64 R8, c[0x0][0x230] ;  /* 0x00008c00ff087b82 */ /* 0x000f700000000a00 */
[----:B------:R-:W5:Y:S01]  /*0070*/  LDC.64 R10, c[0x0][0x238] ;  /* 0x00008e00ff0a7b82 */ /* 0x000f620000000a00 */
[----:B-1----:R-:W-:-:S02]  /*0080*/  LOP3.LUT R0, R0, 0x7f, RZ, 0xc0, !PT ;  /* 0x0000007f00007812 */ /* 0x002fc400078ec0ff */
[----:B---3--:R-:W-:Y:S02]  /*0090*/  SHF.R.S32.HI R2, RZ, 0x18, R3 ;  /* 0x00000018ff027819 */ /* 0x008fe40000011403 */
[----:B------:R-:W-:Y:S02]  /*00a0*/  LEA R0, R3, R0, 0x7 ;  /* 0x0000000003007211 */ /* 0x000fe400078e38ff */
[----:B------:R-:W-:-:S04]  /*00b0*/  SGXT R3, R2, 0x1 ;  /* 0x000000010203781a */ /* 0x000fc80000000200 */
[----:B------:R-:W-:-:S04]  /*00c0*/  LEA.HI R3, R3, R0, RZ, 0x9 ;  /* 0x0000000003037211 */ /* 0x000fc800078f48ff */
[----:B------:R-:W-:-:S04]  /*00d0*/  LOP3.LUT R3, R3, 0xfffffe00, RZ, 0xc0, !PT ;  /* 0xfffffe0003037812 */ /* 0x000fc800078ec0ff */
[----:B------:R-:W-:Y:S02]  /*00e0*/  IADD3 R13, R0, -R3, RZ ;  /* 0x80000003000d7210 */ /* 0x000fe40007ffe0ff */
[----:B------:R-:W1:Y:S03]  /*00f0*/  LDC.64 R2, c[0x0][0x218] ;  /* 0x00008600ff027b82 */ /* 0x000e660000000a00 */
[----:B--2---:R-:W-:-:S06]  /*0100*/  IMAD.WIDE R6, R13, 0x4, R6 ;  /* 0x000000040d067825 */ /* 0x004fcc00078e0206 */
[----:B------:R-:W2:Y:S01]  /*0110*/  LDG.E.EL R6, desc[UR4][R6.64] ;  /* 0x0000000406067981 */ /* 0x000ea2000c2e1900 */
[----:B----4-:R-:W-:-:S04]  /*0120*/  IMAD.WIDE R4, R13, 0x4, R4 ;  /* 0x000000040d047825 */ /* 0x010fc800078e0204 */
[C---:B-----5:R-:W-:Y:S02]  /*0130*/  IMAD.WIDE R8, R13.reuse, 0x4, R8 ;  /* 0x000000040d087825 */ /* 0x060fe400078e0208 */
[----:B------:R3:W4:Y:S02]  /*0140*/  LDG.E.EL R5, desc[UR4][R4.64] ;  /* 0x0000000404057981 */ /* 0x000724000c2e1900 */
[----:B0-----:R-:W-:Y:S02]  /*0150*/  IMAD.WIDE R10, R13, 0x4, R10 ;  /* 0x000000040d0a7825 */ /* 0x001fe400078e020a */
[----:B------:R-:W5:Y:S02]  /*0160*/  LDG.E.EL R8, desc[UR4][R8.64] ;  /* 0x0000000408087981 */ /* 0x000f64000c2e1900 */
[----:B-1----:R-:W-:Y:S02]  /*0170*/  IMAD.WIDE R2, R0, 0x4, R2 ;  /* 0x0000000400027825 */ /* 0x002fe400078e0202 */
[----:B------:R-:W5:Y:S04]  /*0180*/  LDG.E.EL R11, desc[UR4][R10.64] ;  /* 0x000000040a0b7981 */ /* 0x000f68000c2e1900 */
[----:B------:R-:W4:Y:S01]  /*0190*/  LDG.E R2, desc[UR4][R2.64] ;  /* 0x0000000402027981 */ /* 0x000f22000c1e1900 */
[----:B---3--:R-:W-:Y:S01]  /*01a0*/  HFMA2.MMA R4, -RZ, RZ, 1.625, 0 ;  /* 0x3e800000ff047435 */ /* 0x008fe200000001ff */
[----:B--2---:R-:W-:-:S04]  /*01b0*/  FADD R6, R6, 9.9999997473787516356e-06 ;  /* 0x3727c5ac06067421 */ /* 0x004fc80000000000 */
[----:B------:R-:W0:Y:S02]  /*01c0*/  MUFU.SQRT R7, R6 ;  /* 0x0000000600077308 */ /* 0x000e240000002000 */
[C---:B0-----:R-:W-:Y:S02]  /*01d0*/  FSETP.GT.AND P0, PT, R7.reuse, 8.50705917302346158658e+37, PT ;  /* 0x7e8000000700780b */ /* 0x041fe40003f04000 */
[----:B------:R-:W-:-:S11]  /*01e0*/  FSETP.GEU.AND P1, PT, R7, 1.175494350822287508e-38, PT ;  /* 0x008000000700780b */ /* 0x000fd60003f2e000 */
[----:B------:R-:W-:-:S04]  /*01f0*/  @P0 FMUL R7, R7, 0.25 ;  /* 0x3e80000007070820 */ /* 0x000fc80000400000 */
[----:B------:R-:W-:-:S06]  /*0200*/  @!P1 FMUL R7, R7, 16777216 ;  /* 0x4b80000007079820 */ /* 0x000fcc0000400000 */
[----:B------:R-:W0:Y:S01]  /*0210*/  MUFU.RCP R7, R7 ;  /* 0x0000000700077308 */ /* 0x000e220000001000 */
[----:B------:R-:W-:Y:S01]  /*0220*/  FSEL R4, R4, 1, P0 ;  /* 0x3f80000004047808 */ /* 0x000fe20000000000 */
[----:B----4-:R-:W-:Y:S02]  /*0230*/  FADD R5, R2, -R5 ;  /* 0x8000000502057221 */ /* 0x010fe40000000000 */
[----:B------:R-:W1:Y:S02]  /*0240*/  LDC.64 R2, c[0x0][0x210] ;  /* 0x00008400ff027b82 */ /* 0x000e640000000a00 */
[----:B------:R-:W-:-:S04]  /*0250*/  @!P1 FMUL R4, R4, 16777216 ;  /* 0x4b80000004049820 */ /* 0x000fc80000400000 */
[----:B0-----:R-:W-:-:S04]  /*0260*/  FMUL R4, R7, R4 ;  /* 0x0000000407047220 */ /* 0x001fc80000400000 */
[----:B------:R-:W-:-:S04]  /*0270*/  FMUL R4, R5, R4 ;  /* 0x0000000405047220 */ /* 0x000fc80000400000 */
[----:B-----5:R-:W-:-:S05]  /*0280*/  FFMA R11, R8, R4, R11 ;  /* 0x00000004080b7223 */ /* 0x020fca000000000b */
[----:B------:R-:W-:Y:S01]  /*0290*/  FSETP.GT.AND P0, PT, R11, RZ, PT ;  /* 0x000000ff0b00720b */ /* 0x000fe20003f04000 */
[----:B-1----:R-:W-:-:S12]  /*02a0*/  IMAD.WIDE R2, R0, 0x4, R2 ;  /* 0x0000000400027825 */ /* 0x002fd800078e0202 */
[----:B------:R-:W-:-:S05]  /*02b0*/  @!P0 FMUL R11, R11, 0.10000000149011611938 ;  /* 0x3dcccccd0b0b8820 */ /* 0x000fca0000400000 */
[----:B------:R-:W-:Y:S01]  /*02c0*/  STG.E desc[UR4][R2.64], R11 ;  /* 0x0000000b02007986 */ /* 0x000fe2000c101904 */
[----:B------:R-:W-:Y:S05]  /*02d0*/  EXIT ;  /* 0x000000000000794d */ /* 0x000fea0003800000 */
.L_x_0:
[----:B------:R-:W-:-:S00]  /*02e0*/  BRA `(.L_x_0) ;  /* 0xfffffffc00fc7947 */ /* 0x000fc0000383ffff */
[----:B------:R-:W-:-:S00]  /*02f0*/  NOP ;  /* 0x0000000000007918 */ /* 0x000fc00000000000 */
        /* <DEDUP_REMOVED lines=8> */
.L_x_1:


//--------------------- .nv.global.init           --------------------------
	.section	.nv.global.init,"aw",@progbits
.nv.global.init:
	.type		_$_str,@object
	.size		_$_str,(_$_str_$_2 - _$_str)
_$_str:
        /*0000*/ 	.byte	0x5f, 0x5f, 0x43, 0x55, 0x44, 0x41, 0x5f, 0x46, 0x54, 0x5a, 0x00
	.type		_$_str_$_2,@object
	.size		_$_str_$_2,(.L_1 - _$_str_$_2)
_$_str_$_2:
        /*000b*/ 	.byte	0x5f, 0x5f, 0x43, 0x55, 0x44, 0x41, 0x5f, 0x50, 0x52, 0x45, 0x43, 0x5f, 0x53, 0x51, 0x52, 0x54
        /*001b*/ 	.byte	0x00
.L_1:


//--------------------- .nv.constant0.triton_poi_fused__native_batch_norm_legit_no_training_leaky_relu_37 --------------------------
	.section	.nv.constant0.triton_poi_fused__native_batch_norm_legit_no_training_leaky_relu_37,"a",@progbits
	.sectionflags	@""
	.align	4
.nv.constant0.triton_poi_fused__native_batch_norm_legit_no_training_leaky_relu_37:
	.zero		580
